//
// Generated by NVIDIA NVVM Compiler
//
// Compiler Build ID: CL-36424714
// Cuda compilation tools, release 13.0, V13.0.88
// Based on NVVM 20.0.0
//

.version 9.0
.target sm_100
.address_size 64

	// .globl	kernel
// _ZZ14blockReduceSumfE5psums has been demoted
// _ZZ6kernelE9row_cache has been demoted

.visible .entry kernel(
	.param .u64 .ptr .align 1 kernel_param_0,
	.param .u64 .ptr .align 1 kernel_param_1,
	.param .u32 kernel_param_2,
	.param .u32 kernel_param_3
)
{
	.reg .pred 	%p<19>;
	.reg .b32 	%r<53>;
	.reg .b32 	%f<48>;
	.reg .b64 	%rd<9>;
	// demoted variable
	.shared .align 4 .b8 _ZZ14blockReduceSumfE5psums[128];
	// demoted variable
	.shared .align 4 .b8 _ZZ6kernelE9row_cache[8192];
	ld.param.u64 	%rd3, [kernel_param_0];
	ld.param.u64 	%rd4, [kernel_param_1];
	ld.param.u32 	%r12, [kernel_param_3];
	mov.u32 	%r1, %ctaid.x;
	mov.u32 	%r52, %tid.x;
	setp.ge.s32 	%p1, %r52, %r12;
	mov.f32 	%f46, 0f00000000;
	@%p1 bra 	$L__BB0_3;
	mul.lo.s32 	%r3, %r12, %r1;
	mov.u32 	%r4, %ntid.x;
	cvta.to.global.u64 	%rd1, %rd3;
	mov.f32 	%f46, 0f00000000;
	mov.u32 	%r17, _ZZ6kernelE9row_cache;
	mov.u32 	%r51, %r52;
$L__BB0_2:
	add.s32 	%r13, %r51, %r3;
	mul.wide.s32 	%rd5, %r13, 4;
	add.s64 	%rd6, %rd1, %rd5;
	ld.global.f32 	%f11, [%rd6];
	fma.rn.f32 	%f12, %f11, 0f3BBB989D, 0f3F000000;
	cvt.sat.f32.f32 	%f13, %f12;
	mov.f32 	%f14, 0f4B400001;
	mov.f32 	%f15, 0f437C0000;
	fma.rm.f32 	%f16, %f13, %f15, %f14;
	add.f32 	%f17, %f16, 0fCB40007F;
	neg.f32 	%f18, %f17;
	fma.rn.f32 	%f19, %f11, 0f3FB8AA3B, %f18;
	fma.rn.f32 	%f20, %f11, 0f32A57060, %f19;
	mov.b32 	%r14, %f16;
	shl.b32 	%r15, %r14, 23;
	mov.b32 	%f21, %r15;
	ex2.approx.ftz.f32 	%f22, %f20;
	mul.f32 	%f23, %f22, %f21;
	shl.b32 	%r16, %r51, 2;
	add.s32 	%r18, %r17, %r16;
	st.shared.f32 	[%r18], %f23;
	add.f32 	%f46, %f46, %f23;
	add.s32 	%r51, %r51, %r4;
	setp.lt.s32 	%p2, %r51, %r12;
	@%p2 bra 	$L__BB0_2;
$L__BB0_3:
	and.b32  	%r7, %r52, 31;
	mov.b32 	%r19, %f46;
	shfl.sync.down.b32	%r20|%p3, %r19, 16, 31, -1;
	mov.b32 	%f24, %r20;
	add.f32 	%f25, %f46, %f24;
	mov.b32 	%r21, %f25;
	shfl.sync.down.b32	%r22|%p4, %r21, 8, 31, -1;
	mov.b32 	%f26, %r22;
	add.f32 	%f27, %f25, %f26;
	mov.b32 	%r23, %f27;
	shfl.sync.down.b32	%r24|%p5, %r23, 4, 31, -1;
	mov.b32 	%f28, %r24;
	add.f32 	%f29, %f27, %f28;
	mov.b32 	%r25, %f29;
	shfl.sync.down.b32	%r26|%p6, %r25, 2, 31, -1;
	mov.b32 	%f30, %r26;
	add.f32 	%f31, %f29, %f30;
	mov.b32 	%r27, %f31;
	shfl.sync.down.b32	%r28|%p7, %r27, 1, 31, -1;
	mov.b32 	%f32, %r28;
	add.f32 	%f4, %f31, %f32;
	setp.ne.s32 	%p8, %r7, 0;
	@%p8 bra 	$L__BB0_5;
	shr.u32 	%r29, %r52, 3;
	mov.u32 	%r30, _ZZ14blockReduceSumfE5psums;
	add.s32 	%r31, %r30, %r29;
	st.shared.f32 	[%r31], %f4;
$L__BB0_5:
	bar.sync 	0;
	setp.gt.u32 	%p9, %r52, 31;
	@%p9 bra 	$L__BB0_10;
	mov.u32 	%r32, %ntid.x;
	shr.u32 	%r33, %r32, 5;
	setp.ge.u32 	%p10, %r7, %r33;
	mov.f32 	%f47, 0f00000000;
	@%p10 bra 	$L__BB0_8;
	shl.b32 	%r34, %r7, 2;
	mov.u32 	%r35, _ZZ14blockReduceSumfE5psums;
	add.s32 	%r36, %r35, %r34;
	ld.shared.f32 	%f47, [%r36];
$L__BB0_8:
	setp.ne.s32 	%p11, %r7, 0;
	mov.b32 	%r37, %f47;
	shfl.sync.down.b32	%r38|%p12, %r37, 16, 31, -1;
	mov.b32 	%f34, %r38;
	add.f32 	%f35, %f47, %f34;
	mov.b32 	%r39, %f35;
	shfl.sync.down.b32	%r40|%p13, %r39, 8, 31, -1;
	mov.b32 	%f36, %r40;
	add.f32 	%f37, %f35, %f36;
	mov.b32 	%r41, %f37;
	shfl.sync.down.b32	%r42|%p14, %r41, 4, 31, -1;
	mov.b32 	%f38, %r42;
	add.f32 	%f39, %f37, %f38;
	mov.b32 	%r43, %f39;
	shfl.sync.down.b32	%r44|%p15, %r43, 2, 31, -1;
	mov.b32 	%f40, %r44;
	add.f32 	%f41, %f39, %f40;
	mov.b32 	%r45, %f41;
	shfl.sync.down.b32	%r46|%p16, %r45, 1, 31, -1;
	mov.b32 	%f42, %r46;
	add.f32 	%f7, %f41, %f42;
	@%p11 bra 	$L__BB0_10;
	st.shared.f32 	[_ZZ14blockReduceSumfE5psums], %f7;
$L__BB0_10:
	setp.ge.s32 	%p17, %r52, %r12;
	bar.sync 	0;
	@%p17 bra 	$L__BB0_13;
	ld.shared.f32 	%f8, [_ZZ14blockReduceSumfE5psums];
	mul.lo.s32 	%r8, %r12, %r1;
	mov.u32 	%r9, %ntid.x;
	cvta.to.global.u64 	%rd2, %rd4;
	mov.u32 	%r48, _ZZ6kernelE9row_cache;
$L__BB0_12:
	shl.b32 	%r47, %r52, 2;
	add.s32 	%r49, %r48, %r47;
	ld.shared.f32 	%f43, [%r49];
	div.rn.f32 	%f44, %f43, %f8;
	add.s32 	%r50, %r52, %r8;
	mul.wide.s32 	%rd7, %r50, 4;
	add.s64 	%rd8, %rd2, %rd7;
	st.global.f32 	[%rd8], %f44;
	add.s32 	%r52, %r52, %r9;
	setp.lt.s32 	%p18, %r52, %r12;
	@%p18 bra 	$L__BB0_12;
$L__BB0_13:
	ret;

}


// ===== COMPILED SASS (sm_100) =====

	.target	sm_100

	.elftype	@"ET_EXEC"


//--------------------- .note.nv.tkinfo           --------------------------
	.section	.note.nv.tkinfo,"",@"SHT_NOTE"
	.sectionflags	@"SHF_NOTE_NV_TKINFO"
	.tkinfo
        /*0018*/ 	.word	0x00000002
        /*0030*/ 	.string	""
        /*0030*/ 	.string	"ptxas"
        /*0030*/ 	.string	"Cuda compilation tools, release 13.0, V13.0.88"
        /*0030*/ 	.string	"Build cuda_13.0.r13.0/compiler.36424714_0"
        /*0030*/ 	.string	"-arch sm_100 -m 64 "



//--------------------- .note.nv.cuinfo           --------------------------
	.section	.note.nv.cuinfo,"",@"SHT_NOTE"
	.sectionflags	@"SHF_NOTE_NV_CUINFO"
        /*0018*/ 	.short	0x0002
        /*001a*/ 	.short	0x0064
        /*001c*/ 	.short	0x0082
	.zero		2


//--------------------- .nv.info                  --------------------------
	.section	.nv.info,"",@"SHT_CUDA_INFO"
	.align	4


	//----- nvinfo : EIATTR_REGCOUNT
	.align		4
        /*0000*/ 	.byte	0x04, 0x2f
        /*0002*/ 	.short	(.L_1 - .L_0)
	.align		4
.L_0:
        /*0004*/ 	.word	index@(kernel)
        /*0008*/ 	.word	0x00000014


	//----- nvinfo : EIATTR_FRAME_SIZE
	.align		4
.L_1:
        /*000c*/ 	.byte	0x04, 0x11
        /*000e*/ 	.short	(.L_3 - .L_2)
	.align		4
.L_2:
        /*0010*/ 	.word	index@($__internal_0_$__cuda_sm3x_div_rn_noftz_f32_slowpath)
        /*0014*/ 	.word	0x00000000


	//----- nvinfo : EIATTR_FRAME_SIZE
	.align		4
.L_3:
        /*0018*/ 	.byte	0x04, 0x11
        /*001a*/ 	.short	(.L_5 - .L_4)
	.align		4
.L_4:
        /*001c*/ 	.word	index@(kernel)
        /*0020*/ 	.word	0x00000000


	//----- nvinfo : EIATTR_MIN_STACK_SIZE
	.align		4
.L_5:
        /*0024*/ 	.byte	0x04, 0x12
        /*0026*/ 	.short	(.L_7 - .L_6)
	.align		4
.L_6:
        /*0028*/ 	.word	index@(kernel)
        /*002c*/ 	.word	0x00000000
.L_7:


//--------------------- .nv.compat                --------------------------
	.section	.nv.compat,"",@"SHT_CUDA_COMPAT_INFO"
	.align	4
        /*0000*/ 	.byte	0x02, 0x09, 0x00, 0x00, 0x02, 0x02, 0x01, 0x00, 0x02, 0x05, 0x05, 0x00, 0x03, 0x07, 0x01, 0x01
        /*0010*/ 	.byte	0x02, 0x03, 0x00, 0x00, 0x02, 0x06, 0x01, 0x00, 0x04, 0x0b, 0x08, 0x00, 0x01, 0x00, 0x00, 0x00
        /*0020*/ 	.byte	0x00, 0x00, 0x00, 0x00


//--------------------- .nv.info.kernel           --------------------------
	.section	.nv.info.kernel,"",@"SHT_CUDA_INFO"
	.sectionflags	@""
	.align	4


	//----- nvinfo : EIATTR_CUDA_API_VERSION
	.align		4
        /*0000*/ 	.byte	0x04, 0x37
        /*0002*/ 	.short	(.L_9 - .L_8)
.L_8:
        /*0004*/ 	.word	0x00000082


	//----- nvinfo : EIATTR_KPARAM_INFO
	.align		4
.L_9:
        /*0008*/ 	.byte	0x04, 0x17
        /*000a*/ 	.short	(.L_11 - .L_10)
.L_10:
        /*000c*/ 	.word	0x00000000
        /*0010*/ 	.short	0x0003
        /*0012*/ 	.short	0x0014
        /*0014*/ 	.byte	0x00, 0xf0, 0x11, 0x00


	//----- nvinfo : EIATTR_KPARAM_INFO
	.align		4
.L_11:
        /*0018*/ 	.byte	0x04, 0x17
        /*001a*/ 	.short	(.L_13 - .L_12)
.L_12:
        /*001c*/ 	.word	0x00000000
        /*0020*/ 	.short	0x0002
        /*0022*/ 	.short	0x0010
        /*0024*/ 	.byte	0x00, 0xf0, 0x11, 0x00


	//----- nvinfo : EIATTR_KPARAM_INFO
	.align		4
.L_13:
        /*0028*/ 	.byte	0x04, 0x17
        /*002a*/ 	.short	(.L_15 - .L_14)
.L_14:
        /*002c*/ 	.word	0x00000000
        /*0030*/ 	.short	0x0001
        /*0032*/ 	.short	0x0008
        /*0034*/ 	.byte	0x00, 0xf5, 0x21, 0x00


	//----- nvinfo : EIATTR_KPARAM_INFO
	.align		4
.L_15:
        /*0038*/ 	.byte	0x04, 0x17
        /*003a*/ 	.short	(.L_17 - .L_16)
.L_16:
        /*003c*/ 	.word	0x00000000
        /*0040*/ 	.short	0x0000
        /*0042*/ 	.short	0x0000
        /*0044*/ 	.byte	0x00, 0xf5, 0x21, 0x00


	//----- nvinfo : EIATTR_SPARSE_MMA_MASK
	.align		4
.L_17:
        /*0048*/ 	.byte	0x03, 0x50
        /*004a*/ 	.short	0x0000


	//----- nvinfo : EIATTR_MAXREG_COUNT
	.align		4
        /*004c*/ 	.byte	0x03, 0x1b
        /*004e*/ 	.short	0x00ff


	//----- nvinfo : EIATTR_NUM_BARRIERS
	.align		4
        /*0050*/ 	.byte	0x02, 0x4c
        /*0052*/ 	.byte	0x01
	.zero		1


	//----- nvinfo : EIATTR_MERCURY_ISA_VERSION
	.align		4
        /*0054*/ 	.byte	0x03, 0x5f
        /*0056*/ 	.short	0x0101


	//----- nvinfo : EIATTR_COOP_GROUP_MASK_REGIDS
	.align		4
        /*0058*/ 	.byte	0x04, 0x29
        /*005a*/ 	.short	(.L_19 - .L_18)


	//   ....[0]....
.L_18:
        /*005c*/ 	.word	0xffffffff


	//   ....[1]....
        /*0060*/ 	.word	0xffffffff


	//   ....[2]....
        /*0064*/ 	.word	0xffffffff


	//   ....[3]....
        /*0068*/ 	.word	0xffffffff


	//   ....[4]....
        /*006c*/ 	.word	0xffffffff


	//   ....[5]....
        /*0070*/ 	.word	0xffffffff


	//   ....[6]....
        /*0074*/ 	.word	0xffffffff


	//   ....[7]....
        /*0078*/ 	.word	0xffffffff


	//   ....[8]....
        /*007c*/ 	.word	0xffffffff


	//   ....[9]....
        /*0080*/ 	.word	0xffffffff


	//   ....[10]....
        /*0084*/ 	.word	0x05000008


	//   ....[11]....
        /*0088*/ 	.word	0x05000008


	//   ....[12]....
        /*008c*/ 	.word	0x05000008


	//   ....[13]....
        /*0090*/ 	.word	0x05000008


	//   ....[14]....
        /*0094*/ 	.word	0x05000008


	//----- nvinfo : EIATTR_COOP_GROUP_INSTR_OFFSETS
	.align		4
.L_19:
        /*0098*/ 	.byte	0x04, 0x28
        /*009a*/ 	.short	(.L_21 - .L_20)


	//   ....[0]....
.L_20:
        /*009c*/ 	.word	0x00000250


	//   ....[1]....
        /*00a0*/ 	.word	0x000002a0


	//   ....[2]....
        /*00a4*/ 	.word	0x000002e0


	//   ....[3]....
        /*00a8*/ 	.word	0x00000300


	//   ....[4]....
        /*00ac*/ 	.word	0x00000320


	//   ....[5]....
        /*00b0*/ 	.word	0x00000440


	//   ....[6]....
        /*00b4*/ 	.word	0x00000460


	//   ....[7]....
        /*00b8*/ 	.word	0x00000480


	//   ....[8]....
        /*00bc*/ 	.word	0x000004a0


	//   ....[9]....
        /*00c0*/ 	.word	0x000004c0


	//   ....[10]....
        /*00c4*/ 	.word	0x00000790


	//   ....[11]....
        /*00c8*/ 	.word	0x00000800


	//   ....[12]....
        /*00cc*/ 	.word	0x00000870


	//   ....[13]....
        /*00d0*/ 	.word	0x000008e0


	//   ....[14]....
        /*00d4*/ 	.word	0x00000950


	//----- nvinfo : EIATTR_VRC_CTA_INIT_COUNT
	.align		4
.L_21:
        /*00d8*/ 	.byte	0x02, 0x4a
	.zero		1
	.zero		1


	//----- nvinfo : EIATTR_EXIT_INSTR_OFFSETS
	.align		4
        /*00dc*/ 	.byte	0x04, 0x1c
        /*00de*/ 	.short	(.L_23 - .L_22)


	//   ....[0]....
.L_22:
        /*00e0*/ 	.word	0x00000550


	//   ....[1]....
        /*00e4*/ 	.word	0x00000740


	//----- nvinfo : EIATTR_CRS_STACK_SIZE
	.align		4
.L_23:
        /*00e8*/ 	.byte	0x04, 0x1e
        /*00ea*/ 	.short	(.L_25 - .L_24)
.L_24:
        /*00ec*/ 	.word	0x00000000


	//----- nvinfo : EIATTR_CBANK_PARAM_SIZE
	.align		4
.L_25:
        /*00f0*/ 	.byte	0x03, 0x19
        /*00f2*/ 	.short	0x0018


	//----- nvinfo : EIATTR_PARAM_CBANK
	.align		4
        /*00f4*/ 	.byte	0x04, 0x0a
        /*00f6*/ 	.short	(.L_27 - .L_26)
	.align		4
.L_26:
        /*00f8*/ 	.word	index@(.nv.constant0.kernel)
        /*00fc*/ 	.short	0x0380
        /*00fe*/ 	.short	0x0018


	//----- nvinfo : EIATTR_SW_WAR
	.align		4
.L_27:
        /*0100*/ 	.byte	0x04, 0x36
        /*0102*/ 	.short	(.L_29 - .L_28)
.L_28:
        /*0104*/ 	.word	0x00000008
.L_29:


//--------------------- .nv.callgraph             --------------------------
	.section	.nv.callgraph,"",@"SHT_CUDA_CALLGRAPH"
	.align	4
	.sectionentsize	8
	.align		4
        /*0000*/ 	.word	0x00000000
	.align		4
        /*0004*/ 	.word	0xffffffff
	.align		4
        /*0008*/ 	.word	0x00000000
	.align		4
        /*000c*/ 	.word	0xfffffffe
	.align		4
        /*0010*/ 	.word	0x00000000
	.align		4
        /*0014*/ 	.word	0xfffffffd
	.align		4
        /*0018*/ 	.word	0x00000000
	.align		4
        /*001c*/ 	.word	0xfffffffc


//--------------------- .text.kernel              --------------------------
	.section	.text.kernel,"ax",@progbits
	.align	128
        .global         kernel
        .type           kernel,@function
        .size           kernel,(.L_x_26 - kernel)
        .other          kernel,@"STO_CUDA_ENTRY STV_DEFAULT"
kernel:
.text.kernel:
[----:B------:R-:W-:Y:S01]  /*0000*/  LDC R1, c[0x0][0x37c] ;  /* 0x0000df00ff017b82 */ /* 0x000fe20000000800 */
[----:B------:R-:W0:Y:S07]  /*0010*/  S2R R2, SR_TID.X ;  /* 0x0000000000027919 */ /* 0x000e2e0000002100 */
[----:B------:R-:W0:Y:S01]  /*0020*/  LDC R3, c[0x0][0x394] ;  /* 0x0000e500ff037b82 */ /* 0x000e220000000800 */
[----:B------:R-:W1:Y:S01]  /*0030*/  LDCU.64 UR6, c[0x0][0x358] ;  /* 0x00006b00ff0677ac */ /* 0x000e620008000a00 */
[----:B------:R-:W-:Y:S01]  /*0040*/  BSSY.RECONVERGENT B0, `(.L_x_0) ;  /* 0x0000020000007945 */ /* 0x000fe20003800200 */
[----:B------:R-:W-:-:S05]  /*0050*/  IMAD.MOV.U32 R0, RZ, RZ, RZ ;  /* 0x000000ffff007224 */ /* 0x000fca00078e00ff */
[----:B------:R-:W2:Y:S01]  /*0060*/  S2UR UR8, SR_CTAID.X ;  /* 0x00000000000879c3 */ /* 0x000ea20000002500 */
[----:B0-----:R-:W-:-:S13]  /*0070*/  ISETP.GE.AND P0, PT, R2, R3, PT ;  /* 0x000000030200720c */ /* 0x001fda0003f06270 */
[----:B-12---:R-:W-:Y:S05]  /*0080*/  @P0 BRA `(.L_x_1) ;  /* 0x00000000006c0947 */ /* 0x006fea0003800000 */
[----:B------:R-:W0:Y:S01]  /*0090*/  S2R R7, SR_CgaCtaId ;  /* 0x0000000000077919 */ /* 0x000e220000008800 */
[----:B------:R-:W1:Y:S01]  /*00a0*/  LDC R13, c[0x0][0x360] ;  /* 0x0000d800ff0d7b82 */ /* 0x000e620000000800 */
[----:B------:R-:W-:Y:S02]  /*00b0*/  MOV R0, 0x400 ;  /* 0x0000040000007802 */ /* 0x000fe40000000f00 */
[----:B------:R-:W-:-:S03]  /*00c0*/  MOV R10, R2 ;  /* 0x00000002000a7202 */ /* 0x000fc60000000f00 */
[----:B------:R-:W-:Y:S02]  /*00d0*/  VIADD R0, R0, 0x80 ;  /* 0x0000008000007836 */ /* 0x000fe40000000000 */
[----:B------:R-:W2:Y:S03]  /*00e0*/  LDC.64 R4, c[0x0][0x380] ;  /* 0x0000e000ff047b82 */ /* 0x000ea60000000a00 */
[----:B0-----:R-:W-:Y:S01]  /*00f0*/  LEA R8, R7, R0, 0x18 ;  /* 0x0000000007087211 */ /* 0x001fe200078ec0ff */
[----:B------:R-:W-:-:S07]  /*0100*/  IMAD.MOV.U32 R0, RZ, RZ, RZ ;  /* 0x000000ffff007224 */ /* 0x000fce00078e00ff */
.L_x_2:
[----:B------:R-:W-:-:S04]  /*0110*/  IMAD R7, R3, UR8, R10 ;  /* 0x0000000803077c24 */ /* 0x000fc8000f8e020a */
[----:B--2---:R-:W-:-:S06]  /*0120*/  IMAD.WIDE R6, R7, 0x4, R4 ;  /* 0x0000000407067825 */ /* 0x004fcc00078e0204 */
[----:B------:R-:W2:Y:S01]  /*0130*/  LDG.E R6, desc[UR6][R6.64] ;  /* 0x0000000606067981 */ /* 0x000ea2000c1e1900 */
[----:B0-----:R-:W-:Y:S01]  /*0140*/  IMAD.MOV.U32 R9, RZ, RZ, 0x3bbb989d ;  /* 0x3bbb989dff097424 */ /* 0x001fe200078e00ff */
[----:B------:R-:W-:Y:S01]  /*0150*/  LEA R14, R10, R8, 0x2 ;  /* 0x000000080a0e7211 */ /* 0x000fe200078e10ff */
[----:B------:R-:W-:Y:S02]  /*0160*/  IMAD.MOV.U32 R12, RZ, RZ, 0x437c0000 ;  /* 0x437c0000ff0c7424 */ /* 0x000fe400078e00ff */
[----:B-1----:R-:W-:-:S05]  /*0170*/  IMAD.IADD R10, R13, 0x1, R10 ;  /* 0x000000010d0a7824 */ /* 0x002fca00078e020a */
[----:B------:R-:W-:Y:S01]  /*0180*/  ISETP.GE.AND P0, PT, R10, R3, PT ;  /* 0x000000030a00720c */ /* 0x000fe20003f06270 */
[----:B--2---:R-:W-:-:S04]  /*0190*/  FFMA.SAT R9, R6, R9, 0.5 ;  /* 0x3f00000006097423 */ /* 0x004fc80000002009 */
[----:B------:R-:W-:-:S04]  /*01a0*/  FFMA.RM R9, R9, R12, 12582913 ;  /* 0x4b40000109097423 */ /* 0x000fc8000000400c */
[C---:B------:R-:W-:Y:S01]  /*01b0*/  FADD R11, R9.reuse, -12583039 ;  /* 0xcb40007f090b7421 */ /* 0x040fe20000000000 */
[----:B------:R-:W-:-:S03]  /*01c0*/  IMAD.SHL.U32 R9, R9, 0x800000, RZ ;  /* 0x0080000009097824 */ /* 0x000fc600078e00ff */
[----:B------:R-:W-:-:S04]  /*01d0*/  FFMA R11, R6, 1.4426950216293334961, -R11 ;  /* 0x3fb8aa3b060b7823 */ /* 0x000fc8000000080b */
[----:B------:R-:W-:-:S04]  /*01e0*/  FFMA R11, R6, 1.925963033500011079e-08, R11 ;  /* 0x32a57060060b7823 */ /* 0x000fc8000000000b */
[----:B------:R-:W0:Y:S02]  /*01f0*/  MUFU.EX2 R12, R11 ;  /* 0x0000000b000c7308 */ /* 0x000e240000000800 */
[----:B0-----:R-:W-:-:S04]  /*0200*/  FMUL R9, R9, R12 ;  /* 0x0000000c09097220 */ /* 0x001fc80000400000 */
[----:B------:R-:W-:Y:S01]  /*0210*/  FADD R0, R9, R0 ;  /* 0x0000000009007221 */ /* 0x000fe20000000000 */
[----:B------:R0:W-:Y:S01]  /*0220*/  STS [R14], R9 ;  /* 0x000000090e007388 */ /* 0x0001e20000000800 */
[----:B------:R-:W-:Y:S05]  /*0230*/  @!P0 BRA `(.L_x_2) ;  /* 0xfffffffc00b48947 */ /* 0x000fea000383ffff */
.L_x_1:
[----:B------:R-:W-:Y:S05]  /*0240*/  BSYNC.RECONVERGENT B0 ;  /* 0x0000000000007941 */ /* 0x000fea0003800200 */
.L_x_0:
[----:B------:R-:W1:Y:S01]  /*0250*/  SHFL.DOWN PT, R5, R0, 0x10, 0x1f ;  /* 0x0a001f0000057f89 */ /* 0x000e6200000e0000 */
[----:B------:R-:W-:-:S13]  /*0260*/  LOP3.LUT P0, R8, R2, 0x1f, RZ, 0xc0, !PT ;  /* 0x0000001f02087812 */ /* 0x000fda000780c0ff */
[----:B------:R-:W2:Y:S01]  /*0270*/  @!P0 S2R R10, SR_CgaCtaId ;  /* 0x00000000000a8919 */ /* 0x000ea20000008800 */
[----:B------:R-:W-:Y:S01]  /*0280*/  @!P0 MOV R11, 0x400 ;  /* 0x00000400000b8802 */ /* 0x000fe20000000f00 */
[----:B-1----:R-:W-:-:S05]  /*0290*/  FADD R5, R5, R0 ;  /* 0x0000000005057221 */ /* 0x002fca0000000000 */
[----:B------:R-:W1:Y:S01]  /*02a0*/  SHFL.DOWN PT, R4, R5, 0x8, 0x1f ;  /* 0x09001f0005047f89 */ /* 0x000e6200000e0000 */
[----:B--2---:R-:W-:-:S04]  /*02b0*/  @!P0 LEA R11, R10, R11, 0x18 ;  /* 0x0000000b0a0b8211 */ /* 0x004fc800078ec0ff */
[----:B------:R-:W-:Y:S01]  /*02c0*/  @!P0 LEA.HI R11, R2, R11, RZ, 0x1d ;  /* 0x0000000b020b8211 */ /* 0x000fe200078fe8ff */
[----:B-1----:R-:W-:-:S05]  /*02d0*/  FADD R4, R5, R4 ;  /* 0x0000000405047221 */ /* 0x002fca0000000000 */
[----:B------:R-:W1:Y:S02]  /*02e0*/  SHFL.DOWN PT, R7, R4, 0x4, 0x1f ;  /* 0x08801f0004077f89 */ /* 0x000e6400000e0000 */
[----:B-1----:R-:W-:-:S05]  /*02f0*/  FADD R7, R4, R7 ;  /* 0x0000000704077221 */ /* 0x002fca0000000000 */
[----:B------:R-:W1:Y:S02]  /*0300*/  SHFL.DOWN PT, R6, R7, 0x2, 0x1f ;  /* 0x08401f0007067f89 */ /* 0x000e6400000e0000 */
[----:B-1----:R-:W-:-:S05]  /*0310*/  FADD R6, R7, R6 ;  /* 0x0000000607067221 */ /* 0x002fca0000000000 */
[----:B0-----:R-:W0:Y:S02]  /*0320*/  SHFL.DOWN PT, R9, R6, 0x1, 0x1f ;  /* 0x08201f0006097f89 */ /* 0x001e2400000e0000 */
[----:B0-----:R-:W-:-:S05]  /*0330*/  FADD R0, R6, R9 ;  /* 0x0000000906007221 */ /* 0x001fca0000000000 */
[----:B------:R0:W-:Y:S01]  /*0340*/  @!P0 STS [R11], R0 ;  /* 0x000000000b008388 */ /* 0x0001e20000000800 */
[----:B------:R-:W-:Y:S01]  /*0350*/  BAR.SYNC.DEFER_BLOCKING 0x0 ;  /* 0x0000000000007b1d */ /* 0x000fe20000010000 */
[----:B------:R-:W-:-:S13]  /*0360*/  ISETP.GT.U32.AND P0, PT, R2, 0x1f, PT ;  /* 0x0000001f0200780c */ /* 0x000fda0003f04070 */
[----:B0-----:R-:W-:Y:S05]  /*0370*/  @P0 BRA `(.L_x_3) ;  /* 0x0000000000680947 */ /* 0x001fea0003800000 */
[----:B------:R-:W0:Y:S02]  /*0380*/  LDCU UR4, c[0x0][0x360] ;  /* 0x00006c00ff0477ac */ /* 0x000e240008000800 */
[----:B0-----:R-:W-:-:S06]  /*0390*/  USHF.R.U32.HI UR4, URZ, 0x5, UR4 ;  /* 0x00000005ff047899 */ /* 0x001fcc0008011604 */
[----:B------:R-:W-:Y:S01]  /*03a0*/  ISETP.GE.U32.AND P0, PT, R8, UR4, PT ;  /* 0x0000000408007c0c */ /* 0x000fe2000bf06070 */
[----:B------:R-:W-:-:S12]  /*03b0*/  UMOV UR4, 0xffffffff ;  /* 0xffffffff00047882 */ /* 0x000fd80000000000 */
[----:B------:R-:W0:Y:S01]  /*03c0*/  @!P0 S2R R5, SR_CgaCtaId ;  /* 0x0000000000058919 */ /* 0x000e220000008800 */
[----:B------:R-:W-:-:S04]  /*03d0*/  @!P0 MOV R0, 0x400 ;  /* 0x0000040000008802 */ /* 0x000fc80000000f00 */
[----:B0-----:R-:W-:Y:S01]  /*03e0*/  @!P0 LEA R5, R5, R0, 0x18 ;  /* 0x0000000005058211 */ /* 0x001fe200078ec0ff */
[----:B------:R-:W-:-:S04]  /*03f0*/  IMAD.MOV.U32 R0, RZ, RZ, RZ ;  /* 0x000000ffff007224 */ /* 0x000fc800078e00ff */
[----:B------:R-:W-:-:S05]  /*0400*/  @!P0 IMAD R4, R8, 0x4, R5 ;  /* 0x0000000408048824 */ /* 0x000fca00078e0205 */
[----:B------:R0:W1:Y:S01]  /*0410*/  @!P0 LDS R0, [R4] ;  /* 0x0000000004008984 */ /* 0x0000620000000800 */
[----:B------:R-:W-:Y:S01]  /*0420*/  ISETP.NE.AND P0, PT, R8, RZ, PT ;  /* 0x000000ff0800720c */ /* 0x000fe20003f05270 */
[----:B------:R-:W-:-:S12]  /*0430*/  BRA.DIV UR4, `(.L_x_4) ;  /* 0x0000000204c47947 */ /* 0x000fd8000b800000 */
[----:B-1----:R-:W1:Y:S02]  /*0440*/  SHFL.DOWN PT, R5, R0, 0x10, 0x1f ;  /* 0x0a001f0000057f89 */ /* 0x002e6400000e0000 */
[----:B-1----:R-:W-:-:S05]  /*0450*/  FADD R5, R5, R0 ;  /* 0x0000000005057221 */ /* 0x002fca0000000000 */
[----:B0-----:R-:W0:Y:S02]  /*0460*/  SHFL.DOWN PT, R4, R5, 0x8, 0x1f ;  /* 0x09001f0005047f89 */ /* 0x001e2400000e0000 */
[----:B0-----:R-:W-:-:S05]  /*0470*/  FADD R4, R5, R4 ;  /* 0x0000000405047221 */ /* 0x001fca0000000000 */
[----:B------:R-:W0:Y:S02]  /*0480*/  SHFL.DOWN PT, R7, R4, 0x4, 0x1f ;  /* 0x08801f0004077f89 */ /* 0x000e2400000e0000 */
[----:B0-----:R-:W-:-:S05]  /*0490*/  FADD R7, R4, R7 ;  /* 0x0000000704077221 */ /* 0x001fca0000000000 */
[----:B------:R-:W0:Y:S02]  /*04a0*/  SHFL.DOWN PT, R6, R7, 0x2, 0x1f ;  /* 0x08401f0007067f89 */ /* 0x000e2400000e0000 */
[----:B0-----:R-:W-:-:S05]  /*04b0*/  FADD R6, R7, R6 ;  /* 0x0000000607067221 */ /* 0x001fca0000000000 */
[----:B------:R0:W1:Y:S02]  /*04c0*/  SHFL.DOWN PT, R9, R6, 0x1, 0x1f ;  /* 0x08201f0006097f89 */ /* 0x00006400000e0000 */
.L_x_13:
[----:B------:R-:W2:Y:S01]  /*04d0*/  @!P0 S2R R5, SR_CgaCtaId ;  /* 0x0000000000058919 */ /* 0x000ea20000008800 */
[----:B------:R-:W-:Y:S01]  /*04e0*/  @!P0 MOV R0, 0x400 ;  /* 0x0000040000008802 */ /* 0x000fe20000000f00 */
[----:B-1----:R-:W-:-:S03]  /*04f0*/  FADD R9, R6, R9 ;  /* 0x0000000906097221 */ /* 0x002fc60000000000 */
[----:B--2---:R-:W-:-:S05]  /*0500*/  @!P0 LEA R0, R5, R0, 0x18 ;  /* 0x0000000005008211 */ /* 0x004fca00078ec0ff */
[----:B------:R1:W-:Y:S02]  /*0510*/  @!P0 STS [R0], R9 ;  /* 0x0000000900008388 */ /* 0x0003e40000000800 */
.L_x_3:
[----:B------:R-:W-:Y:S05]  /*0520*/  WARPSYNC.ALL ;  /* 0x0000000000007948 */ /* 0x000fea0003800000 */
[----:B------:R-:W-:Y:S01]  /*0530*/  BAR.SYNC.DEFER_BLOCKING 0x0 ;  /* 0x0000000000007b1d */ /* 0x000fe20000010000 */
[----:B------:R-:W-:-:S13]  /*0540*/  ISETP.GE.AND P0, PT, R2, R3, PT ;  /* 0x000000030200720c */ /* 0x000fda0003f06270 */
[----:B------:R-:W-:Y:S05]  /*0550*/  @P0 EXIT ;  /* 0x000000000000094d */ /* 0x000fea0003800000 */
[----:B------:R-:W2:Y:S01]  /*0560*/  S2UR UR5, SR_CgaCtaId ;  /* 0x00000000000579c3 */ /* 0x000ea20000008800 */
[----:B------:R-:W-:-:S07]  /*0570*/  UMOV UR4, 0x400 ;  /* 0x0000040000047882 */ /* 0x000fce0000000000 */
[----:B------:R-:W3:Y:S08]  /*0580*/  LDC R7, c[0x0][0x394] ;  /* 0x0000e500ff077b82 */ /* 0x000ef00000000800 */
[----:B------:R-:W4:Y:S01]  /*0590*/  LDC.64 R4, c[0x0][0x388] ;  /* 0x0000e200ff047b82 */ /* 0x000f220000000a00 */
[----:B--2---:R-:W-:Y:S02]  /*05a0*/  ULEA UR9, UR5, UR4, 0x18 ;  /* 0x0000000405097291 */ /* 0x004fe4000f8ec0ff */
[----:B------:R-:W-:-:S04]  /*05b0*/  UIADD3 UR4, UPT, UPT, UR4, 0x80, URZ ;  /* 0x0000008004047890 */ /* 0x000fc8000fffe0ff */
[----:B------:R-:W-:-:S03]  /*05c0*/  ULEA UR4, UR5, UR4, 0x18 ;  /* 0x0000000405047291 */ /* 0x000fc6000f8ec0ff */
[----:B------:R-:W2:Y:S02]  /*05d0*/  LDS R3, [UR9] ;  /* 0x00000009ff037984 */ /* 0x000ea40008000800 */
[----:B------:R-:W0:Y:S07]  /*05e0*/  LDCU UR9, c[0x0][0x360] ;  /* 0x00006c00ff0977ac */ /* 0x000e2e0008000800 */
.L_x_7:
[----:B-1----:R-:W-:Y:S01]  /*05f0*/  LEA R0, R2, UR4, 0x2 ;  /* 0x0000000402007c11 */ /* 0x002fe2000f8e10ff */
[----:B0-2---:R-:W0:Y:S01]  /*0600*/  MUFU.RCP R6, R3 ;  /* 0x0000000300067308 */ /* 0x005e220000001000 */
[----:B------:R-:W-:Y:S04]  /*0610*/  BSSY.RECONVERGENT B0, `(.L_x_5) ;  /* 0x000000c000007945 */ /* 0x000fe80003800200 */
[----:B------:R-:W1:Y:S01]  /*0620*/  LDS R0, [R0] ;  /* 0x0000000000007984 */ /* 0x000e620000000800 */
[----:B0-----:R-:W-:-:S04]  /*0630*/  FFMA R9, -R3, R6, 1 ;  /* 0x3f80000003097423 */ /* 0x001fc80000000106 */
[----:B------:R-:W-:Y:S01]  /*0640*/  FFMA R9, R6, R9, R6 ;  /* 0x0000000906097223 */ /* 0x000fe20000000006 */
[----:B-1----:R-:W0:Y:S03]  /*0650*/  FCHK P0, R0, R3 ;  /* 0x0000000300007302 */ /* 0x002e260000000000 */
[----:B------:R-:W-:-:S04]  /*0660*/  FFMA R6, R0, R9, RZ ;  /* 0x0000000900067223 */ /* 0x000fc800000000ff */
[----:B------:R-:W-:-:S04]  /*0670*/  FFMA R8, -R3, R6, R0 ;  /* 0x0000000603087223 */ /* 0x000fc80000000100 */
[----:B------:R-:W-:Y:S01]  /*0680*/  FFMA R11, R9, R8, R6 ;  /* 0x00000008090b7223 */ /* 0x000fe20000000006 */
[----:B0-----:R-:W-:Y:S06]  /*0690*/  @!P0 BRA `(.L_x_6) ;  /* 0x00000000000c8947 */ /* 0x001fec0003800000 */
[----:B------:R-:W-:-:S07]  /*06a0*/  MOV R6, 0x6c0 ;  /* 0x000006c000067802 */ /* 0x000fce0000000f00 */
[----:B---34-:R-:W-:Y:S05]  /*06b0*/  CALL.REL.NOINC `($__internal_0_$__cuda_sm3x_div_rn_noftz_f32_slowpath) ;  /* 0x0000000000b07944 */ /* 0x018fea0003c00000 */
[----:B------:R-:W-:-:S07]  /*06c0*/  MOV R11, R0 ;  /* 0x00000000000b7202 */ /* 0x000fce0000000f00 */
.L_x_6:
[----:B------:R-:W-:Y:S05]  /*06d0*/  BSYNC.RECONVERGENT B0 ;  /* 0x0000000000007941 */ /* 0x000fea0003800200 */
.L_x_5:
[----:B---3--:R-:W-:Y:S02]  /*06e0*/  IMAD R9, R7, UR8, R2 ;  /* 0x0000000807097c24 */ /* 0x008fe4000f8e0202 */
[----:B------:R-:W-:Y:S02]  /*06f0*/  VIADD R2, R2, UR9 ;  /* 0x0000000902027c36 */ /* 0x000fe40008000000 */
[----:B----4-:R-:W-:-:S03]  /*0700*/  IMAD.WIDE R8, R9, 0x4, R4 ;  /* 0x0000000409087825 */ /* 0x010fc600078e0204 */
[----:B------:R-:W-:Y:S02]  /*0710*/  ISETP.GE.AND P0, PT, R2, R7, PT ;  /* 0x000000070200720c */ /* 0x000fe40003f06270 */
[----:B------:R0:W-:Y:S11]  /*0720*/  STG.E desc[UR6][R8.64], R11 ;  /* 0x0000000b08007986 */ /* 0x0001f6000c101906 */
[----:B------:R-:W-:Y:S05]  /*0730*/  @!P0 BRA `(.L_x_7) ;  /* 0xfffffffc00ac8947 */ /* 0x000fea000383ffff */
[----:B------:R-:W-:Y:S05]  /*0740*/  EXIT ;  /* 0x000000000000794d */ /* 0x000fea0003800000 */
.L_x_4:
[----:B------:R-:W-:Y:S01]  /*0750*/  IMAD.MOV.U32 R11, RZ, RZ, 0x10 ;  /* 0x00000010ff0b7424 */ /* 0x000fe200078e00ff */
[----:B------:R-:W-:Y:S01]  /*0760*/  MOV R8, 0xffffffff ;  /* 0xffffffff00087802 */ /* 0x000fe20000000f00 */
[----:B------:R-:W-:-:S07]  /*0770*/  IMAD.MOV.U32 R13, RZ, RZ, 0x1f ;  /* 0x0000001fff0d7424 */ /* 0x000fce00078e00ff */
[----:B01----:R-:W-:Y:S05]  /*0780*/  WARPSYNC.COLLECTIVE R8, `(.L_x_8) ;  /* 0x0000000008087348 */ /* 0x003fea0003c00000 */
[----:B-1----:R1:W2:Y:S02]  /*0790*/  SHFL.DOWN P1, R9, R0, R11, R13 ;  /* 0x0800000b00097389 */ /* 0x0022a4000002000d */
[----:B012---:R-:W-:Y:S05]  /*07a0*/  ENDCOLLECTIVE ;  /* 0x000000000000791b */ /* 0x007fea0003800000 */
.L_x_8:
[----:B------:R-:W-:Y:S02]  /*07b0*/  HFMA2 R11, -RZ, RZ, 0, 4.76837158203125e-07 ;  /* 0x00000008ff0b7431 */ /* 0x000fe400000001ff */
[----:B------:R-:W-:-:S04]  /*07c0*/  IMAD.MOV.U32 R5, RZ, RZ, R9 ;  /* 0x000000ffff057224 */ /* 0x000fc800078e0009 */
[----:B------:R-:W-:-:S04]  /*07d0*/  FADD R5, R5, R0 ;  /* 0x0000000005057221 */ /* 0x000fc80000000000 */
[----:B------:R-:W-:-:S07]  /*07e0*/  IMAD.MOV.U32 R0, RZ, RZ, R5 ;  /* 0x000000ffff007224 */ /* 0x000fce00078e0005 */
[----:B------:R-:W-:Y:S05]  /*07f0*/  WARPSYNC.COLLECTIVE R8, `(.L_x_9) ;  /* 0x0000000008087348 */ /* 0x000fea0003c00000 */
[----:B------:R0:W1:Y:S02]  /*0800*/  SHFL.DOWN P1, R9, R0, R11, R13 ;  /* 0x0800000b00097389 */ /* 0x000064000002000d */
[----:B01----:R-:W-:Y:S05]  /*0810*/  ENDCOLLECTIVE ;  /* 0x000000000000791b */ /* 0x003fea0003800000 */
.L_x_9:
[----:B------:R-:W-:Y:S01]  /*0820*/  MOV R11, 0x4 ;  /* 0x00000004000b7802 */ /* 0x000fe20000000f00 */
[----:B------:R-:W-:-:S04]  /*0830*/  IMAD.MOV.U32 R4, RZ, RZ, R9 ;  /* 0x000000ffff047224 */ /* 0x000fc800078e0009 */
[----:B------:R-:W-:-:S04]  /*0840*/  FADD R4, R5, R4 ;  /* 0x0000000405047221 */ /* 0x000fc80000000000 */
[----:B------:R-:W-:-:S07]  /*0850*/  IMAD.MOV.U32 R0, RZ, RZ, R4 ;  /* 0x000000ffff007224 */ /* 0x000fce00078e0004 */
[----:B------:R-:W-:Y:S05]  /*0860*/  WARPSYNC.COLLECTIVE R8, `(.L_x_10) ;  /* 0x0000000008087348 */ /* 0x000fea0003c00000 */
[----:B------:R0:W1:Y:S02]  /*0870*/  SHFL.DOWN P1, R9, R0, R11, R13 ;  /* 0x0800000b00097389 */ /* 0x000064000002000d */
[----:B01----:R-:W-:Y:S05]  /*0880*/  ENDCOLLECTIVE ;  /* 0x000000000000791b */ /* 0x003fea0003800000 */
.L_x_10:
[----:B------:R-:W-:Y:S02]  /*0890*/  HFMA2 R11, -RZ, RZ, 0, 1.1920928955078125e-07 ;  /* 0x00000002ff0b7431 */ /* 0x000fe400000001ff */
[----:B------:R-:W-:-:S04]  /*08a0*/  IMAD.MOV.U32 R7, RZ, RZ, R9 ;  /* 0x000000ffff077224 */ /* 0x000fc800078e0009 */
[----:B------:R-:W-:-:S04]  /*08b0*/  FADD R7, R4, R7 ;  /* 0x0000000704077221 */ /* 0x000fc80000000000 */
[----:B------:R-:W-:-:S07]  /*08c0*/  IMAD.MOV.U32 R0, RZ, RZ, R7 ;  /* 0x000000ffff007224 */ /* 0x000fce00078e0007 */
[----:B------:R-:W-:Y:S05]  /*08d0*/  WARPSYNC.COLLECTIVE R8, `(.L_x_11) ;  /* 0x0000000008087348 */ /* 0x000fea0003c00000 */
[----:B------:R0:W1:Y:S02]  /*08e0*/  SHFL.DOWN P1, R9, R0, R11, R13 ;  /* 0x0800000b00097389 */ /* 0x000064000002000d */
[----:B01----:R-:W-:Y:S05]  /*08f0*/  ENDCOLLECTIVE ;  /* 0x000000000000791b */ /* 0x003fea0003800000 */
.L_x_11:
[----:B------:R-:W-:Y:S01]  /*0900*/  MOV R11, 0x1 ;  /* 0x00000001000b7802 */ /* 0x000fe20000000f00 */
[----:B------:R-:W-:-:S04]  /*0910*/  IMAD.MOV.U32 R6, RZ, RZ, R9 ;  /* 0x000000ffff067224 */ /* 0x000fc800078e0009 */
[----:B------:R-:W-:-:S04]  /*0920*/  FADD R6, R7, R6 ;  /* 0x0000000607067221 */ /* 0x000fc80000000000 */
[----:B------:R-:W-:-:S07]  /*0930*/  IMAD.MOV.U32 R0, RZ, RZ, R6 ;  /* 0x000000ffff007224 */ /* 0x000fce00078e0006 */
[----:B------:R-:W-:Y:S05]  /*0940*/  WARPSYNC.COLLECTIVE R8, `(.L_x_12) ;  /* 0x0000000008087348 */ /* 0x000fea0003c00000 */
[----:B------:R0:W1:Y:S02]  /*0950*/  SHFL.DOWN P1, R9, R0, R11, R13 ;  /* 0x0800000b00097389 */ /* 0x000064000002000d */
[----:B01----:R-:W-:Y:S05]  /*0960*/  ENDCOLLECTIVE ;  /* 0x000000000000791b */ /* 0x003fea0003800000 */
.L_x_12:
[----:B------:R-:W-:Y:S05]  /*0970*/  BRA `(.L_x_13) ;  /* 0xfffffff800d47947 */ /* 0x000fea000383ffff */
        .weak           $__internal_0_$__cuda_sm3x_div_rn_noftz_f32_slowpath
        .type           $__internal_0_$__cuda_sm3x_div_rn_noftz_f32_slowpath,@function
        .size           $__internal_0_$__cuda_sm3x_div_rn_noftz_f32_slowpath,(.L_x_26 - $__internal_0_$__cuda_sm3x_div_rn_noftz_f32_slowpath)
$__internal_0_$__cuda_sm3x_div_rn_noftz_f32_slowpath:
[--C-:B------:R-:W-:Y:S01]  /*0980*/  SHF.R.U32.HI R9, RZ, 0x17, R3.reuse ;  /* 0x00000017ff097819 */ /* 0x100fe20000011603 */
[----:B------:R-:W-:Y:S01]  /*0990*/  BSSY.RECONVERGENT B1, `(.L_x_14) ;  /* 0x0000064000017945 */ /* 0x000fe20003800200 */
[----:B------:R-:W-:Y:S01]  /*09a0*/  SHF.R.U32.HI R8, RZ, 0x17, R0 ;  /* 0x00000017ff087819 */ /* 0x000fe20000011600 */
[----:B------:R-:W-:Y:S01]  /*09b0*/  IMAD.MOV.U32 R11, RZ, RZ, R3 ;  /* 0x000000ffff0b7224 */ /* 0x000fe200078e0003 */
[----:B------:R-:W-:Y:S02]  /*09c0*/  LOP3.LUT R9, R9, 0xff, RZ, 0xc0, !PT ;  /* 0x000000ff09097812 */ /* 0x000fe400078ec0ff */
[----:B------:R-:W-:Y:S02]  /*09d0*/  LOP3.LUT R14, R8, 0xff, RZ, 0xc0, !PT ;  /* 0x000000ff080e7812 */ /* 0x000fe400078ec0ff */
[----:B------:R-:W-:Y:S01]  /*09e0*/  MOV R10, R0 ;  /* 0x00000000000a7202 */ /* 0x000fe20000000f00 */
[----:B------:R-:W-:Y:S02]  /*09f0*/  VIADD R12, R9, 0xffffffff ;  /* 0xffffffff090c7836 */ /* 0x000fe40000000000 */
[----:B------:R-:W-:-:S03]  /*0a00*/  VIADD R13, R14, 0xffffffff ;  /* 0xffffffff0e0d7836 */ /* 0x000fc60000000000 */
[----:B------:R-:W-:-:S04]  /*0a10*/  ISETP.GT.U32.AND P0, PT, R12, 0xfd, PT ;  /* 0x000000fd0c00780c */ /* 0x000fc80003f04070 */
[----:B------:R-:W-:-:S13]  /*0a20*/  ISETP.GT.U32.OR P0, PT, R13, 0xfd, P0 ;  /* 0x000000fd0d00780c */ /* 0x000fda0000704470 */
[----:B------:R-:W-:Y:S01]  /*0a30*/  @!P0 IMAD.MOV.U32 R8, RZ, RZ, RZ ;  /* 0x000000ffff088224 */ /* 0x000fe200078e00ff */
[----:B------:R-:W-:Y:S06]  /*0a40*/  @!P0 BRA `(.L_x_15) ;  /* 0x00000000005c8947 */ /* 0x000fec0003800000 */
[----:B------:R-:W-:Y:S02]  /*0a50*/  FSETP.GTU.FTZ.AND P1, PT, |R3|, +INF , PT ;  /* 0x7f8000000300780b */ /* 0x000fe40003f3c200 */
[----:B------:R-:W-:-:S04]  /*0a60*/  FSETP.GTU.FTZ.AND P0, PT, |R0|, +INF , PT ;  /* 0x7f8000000000780b */ /* 0x000fc80003f1c200 */
[----:B------:R-:W-:-:S13]  /*0a70*/  PLOP3.LUT P0, PT, P0, P1, PT, 0xf8, 0x8f ;  /* 0x00000000008f781c */ /* 0x000fda0000703f70 */
[----:B------:R-:W-:Y:S05]  /*0a80*/  @P0 BRA `(.L_x_16) ;  /* 0x00000004004c0947 */ /* 0x000fea0003800000 */
[----:B------:R-:W-:-:S13]  /*0a90*/  LOP3.LUT P0, RZ, R11, 0x7fffffff, R10, 0xc8, !PT ;  /* 0x7fffffff0bff7812 */ /* 0x000fda000780c80a */
[----:B------:R-:W-:Y:S05]  /*0aa0*/  @!P0 BRA `(.L_x_17) ;  /* 0x00000004003c8947 */ /* 0x000fea0003800000 */
[C---:B------:R-:W-:Y:S02]  /*0ab0*/  FSETP.NEU.FTZ.AND P2, PT, |R0|.reuse, +INF , PT ;  /* 0x7f8000000000780b */ /* 0x040fe40003f5d200 */
[----:B------:R-:W-:Y:S02]  /*0ac0*/  FSETP.NEU.FTZ.AND P1, PT, |R3|, +INF , PT ;  /* 0x7f8000000300780b */ /* 0x000fe40003f3d200 */
[----:B------:R-:W-:-:S11]  /*0ad0*/  FSETP.NEU.FTZ.AND P0, PT, |R0|, +INF , PT ;  /* 0x7f8000000000780b */ /* 0x000fd60003f1d200 */
[----:B------:R-:W-:Y:S05]  /*0ae0*/  @!P1 BRA !P2, `(.L_x_17) ;  /* 0x00000004002c9947 */ /* 0x000fea0005000000 */
[----:B------:R-:W-:-:S04]  /*0af0*/  LOP3.LUT P2, RZ, R10, 0x7fffffff, RZ, 0xc0, !PT ;  /* 0x7fffffff0aff7812 */ /* 0x000fc8000784c0ff */
[----:B------:R-:W-:-:S13]  /*0b00*/  PLOP3.LUT P1, PT, P1, P2, PT, 0x2f, 0xf2 ;  /* 0x0000000000f2781c */ /* 0x000fda0000f24577 */
[----:B------:R-:W-:Y:S05]  /*0b10*/  @P1 BRA `(.L_x_18) ;  /* 0x0000000400181947 */ /* 0x000fea0003800000 */
[----:B------:R-:W-:-:S04]  /*0b20*/  LOP3.LUT P1, RZ, R11, 0x7fffffff, RZ, 0xc0, !PT ;  /* 0x7fffffff0bff7812 */ /* 0x000fc8000782c0ff */
[----:B------:R-:W-:-:S13]  /*0b30*/  PLOP3.LUT P0, PT, P0, P1, PT, 0x2f, 0xf2 ;  /* 0x0000000000f2781c */ /* 0x000fda0000702577 */
[----:B------:R-:W-:Y:S05]  /*0b40*/  @P0 BRA `(.L_x_19) ;  /* 0x0000000400000947 */ /* 0x000fea0003800000 */
[----:B------:R-:W-:Y:S02]  /*0b50*/  ISETP.GE.AND P0, PT, R13, RZ, PT ;  /* 0x000000ff0d00720c */ /* 0x000fe40003f06270 */
[----:B------:R-:W-:-:S11]  /*0b60*/  ISETP.GE.AND P1, PT, R12, RZ, PT ;  /* 0x000000ff0c00720c */ /* 0x000fd60003f26270 */
[----:B------:R-:W-:Y:S01]  /*0b70*/  @P0 MOV R8, RZ ;  /* 0x000000ff00080202 */ /* 0x000fe20000000f00 */
[----:B------:R-:W-:Y:S02]  /*0b80*/  @!P0 IMAD.MOV.U32 R8, RZ, RZ, -0x40 ;  /* 0xffffffc0ff088424 */ /* 0x000fe400078e00ff */
[----:B------:R-:W-:Y:S01]  /*0b90*/  @!P0 FFMA R10, R0, 1.84467440737095516160e+19, RZ ;  /* 0x5f800000000a8823 */ /* 0x000fe200000000ff */
[----:B------:R-:W-:Y:S01]  /*0ba0*/  @!P1 FFMA R11, R3, 1.84467440737095516160e+19, RZ ;  /* 0x5f800000030b9823 */ /* 0x000fe200000000ff */
[----:B------:R-:W-:-:S07]  /*0bb0*/  @!P1 VIADD R8, R8, 0x40 ;  /* 0x0000004008089836 */ /* 0x000fce0000000000 */
.L_x_15:
[----:B------:R-:W-:Y:S01]  /*0bc0*/  LEA R0, R9, 0xc0800000, 0x17 ;  /* 0xc080000009007811 */ /* 0x000fe200078eb8ff */
[----:B------:R-:W-:Y:S03]  /*0bd0*/  BSSY.RECONVERGENT B2, `(.L_x_20) ;  /* 0x0000036000027945 */ /* 0x000fe60003800200 */
[----:B------:R-:W-:Y:S01]  /*0be0*/  IADD3 R12, PT, PT, -R0, R11, RZ ;  /* 0x0000000b000c7210 */ /* 0x000fe20007ffe1ff */
[----:B------:R-:W-:-:S03]  /*0bf0*/  VIADD R11, R14, 0xffffff81 ;  /* 0xffffff810e0b7836 */ /* 0x000fc60000000000 */
[----:B------:R-:W0:Y:S01]  /*0c00*/  MUFU.RCP R13, R12 ;  /* 0x0000000c000d7308 */ /* 0x000e220000001000 */
[----:B------:R-:W-:Y:S01]  /*0c10*/  FADD.FTZ R15, -R12, -RZ ;  /* 0x800000ff0c0f7221 */ /* 0x000fe20000010100 */
[C---:B------:R-:W-:Y:S01]  /*0c20*/  IMAD R0, R11.reuse, -0x800000, R10 ;  /* 0xff8000000b007824 */ /* 0x040fe200078e020a */
[----:B------:R-:W-:-:S05]  /*0c30*/  IADD3 R11, PT, PT, R11, 0x7f, -R9 ;  /* 0x0000007f0b0b7810 */ /* 0x000fca0007ffe809 */
[----:B------:R-:W-:Y:S02]  /*0c40*/  IMAD.IADD R11, R11, 0x1, R8 ;  /* 0x000000010b0b7824 */ /* 0x000fe400078e0208 */
[----:B0-----:R-:W-:-:S04]  /*0c50*/  FFMA R14, R13, R15, 1 ;  /* 0x3f8000000d0e7423 */ /* 0x001fc8000000000f */
[----:B------:R-:W-:-:S04]  /*0c60*/  FFMA R17, R13, R14, R13 ;  /* 0x0000000e0d117223 */ /* 0x000fc8000000000d */
[----:B------:R-:W-:-:S04]  /*0c70*/  FFMA R10, R0, R17, RZ ;  /* 0x00000011000a7223 */ /* 0x000fc800000000ff */
[----:B------:R-:W-:-:S04]  /*0c80*/  FFMA R13, R15, R10, R0 ;  /* 0x0000000a0f0d7223 */ /* 0x000fc80000000000 */
[----:B------:R-:W-:-:S04]  /*0c90*/  FFMA R14, R17, R13, R10 ;  /* 0x0000000d110e7223 */ /* 0x000fc8000000000a */
[----:B------:R-:W-:-:S04]  /*0ca0*/  FFMA R15, R15, R14, R0 ;  /* 0x0000000e0f0f7223 */ /* 0x000fc80000000000 */
[----:B------:R-:W-:-:S05]  /*0cb0*/  FFMA R0, R17, R15, R14 ;  /* 0x0000000f11007223 */ /* 0x000fca000000000e */
[----:B------:R-:W-:-:S04]  /*0cc0*/  SHF.R.U32.HI R9, RZ, 0x17, R0 ;  /* 0x00000017ff097819 */ /* 0x000fc80000011600 */
[----:B------:R-:W-:-:S04]  /*0cd0*/  LOP3.LUT R9, R9, 0xff, RZ, 0xc0, !PT ;  /* 0x000000ff09097812 */ /* 0x000fc800078ec0ff */
[----:B------:R-:W-:-:S05]  /*0ce0*/  IADD3 R12, PT, PT, R9, R11, RZ ;  /* 0x0000000b090c7210 */ /* 0x000fca0007ffe0ff */
[----:B------:R-:W-:-:S05]  /*0cf0*/  VIADD R8, R12, 0xffffffff ;  /* 0xffffffff0c087836 */ /* 0x000fca0000000000 */
[----:B------:R-:W-:-:S13]  /*0d00*/  ISETP.GE.U32.AND P0, PT, R8, 0xfe, PT ;  /* 0x000000fe0800780c */ /* 0x000fda0003f06070 */
[----:B------:R-:W-:Y:S05]  /*0d10*/  @!P0 BRA `(.L_x_21) ;  /* 0x0000000000808947 */ /* 0x000fea0003800000 */
[----:B------:R-:W-:-:S13]  /*0d20*/  ISETP.GT.AND P0, PT, R12, 0xfe, PT ;  /* 0x000000fe0c00780c */ /* 0x000fda0003f04270 */
[----:B------:R-:W-:Y:S05]  /*0d30*/  @P0 BRA `(.L_x_22) ;  /* 0x00000000006c0947 */ /* 0x000fea0003800000 */
[----:B------:R-:W-:-:S13]  /*0d40*/  ISETP.GE.AND P0, PT, R12, 0x1, PT ;  /* 0x000000010c00780c */ /* 0x000fda0003f06270 */
[----:B------:R-:W-:Y:S05]  /*0d50*/  @P0 BRA `(.L_x_23) ;  /* 0x0000000000740947 */ /* 0x000fea0003800000 */
[----:B------:R-:W-:Y:S02]  /*0d60*/  ISETP.GE.AND P0, PT, R12, -0x18, PT ;  /* 0xffffffe80c00780c */ /* 0x000fe40003f06270 */
[----:B------:R-:W-:-:S11]  /*0d70*/  LOP3.LUT R0, R0, 0x80000000, RZ, 0xc0, !PT ;  /* 0x8000000000007812 */ /* 0x000fd600078ec0ff */
[----:B------:R-:W-:Y:S05]  /*0d80*/  @!P0 BRA `(.L_x_23) ;  /* 0x0000000000688947 */ /* 0x000fea0003800000 */
[CCC-:B------:R-:W-:Y:S01]  /*0d90*/  FFMA.RZ R8, R17.reuse, R15.reuse, R14.reuse ;  /* 0x0000000f11087223 */ /* 0x1c0fe2000000c00e */
[C---:B------:R-:W-:Y:S02]  /*0da0*/  VIADD R11, R12.reuse, 0x20 ;  /* 0x000000200c0b7836 */ /* 0x040fe40000000000 */
[CCC-:B------:R-:W-:Y:S01]  /*0db0*/  FFMA.RM R9, R17.reuse, R15.reuse, R14.reuse ;  /* 0x0000000f11097223 */ /* 0x1c0fe2000000400e */
[----:B------:R-:W-:Y:S02]  /*0dc0*/  ISETP.NE.AND P2, PT, R12, RZ, PT ;  /* 0x000000ff0c00720c */ /* 0x000fe40003f45270 */
[----:B------:R-:W-:Y:S01]  /*0dd0*/  LOP3.LUT R10, R8, 0x7fffff, RZ, 0xc0, !PT ;  /* 0x007fffff080a7812 */ /* 0x000fe200078ec0ff */
[----:B------:R-:W-:Y:S01]  /*0de0*/  FFMA.RP R8, R17, R15, R14 ;  /* 0x0000000f11087223 */ /* 0x000fe2000000800e */
[----:B------:R-:W-:Y:S02]  /*0df0*/  ISETP.NE.AND P1, PT, R12, RZ, PT ;  /* 0x000000ff0c00720c */ /* 0x000fe40003f25270 */
[----:B------:R-:W-:-:S02]  /*0e00*/  LOP3.LUT R10, R10, 0x800000, RZ, 0xfc, !PT ;  /* 0x008000000a0a7812 */ /* 0x000fc400078efcff */
[----:B------:R-:W-:Y:S02]  /*0e10*/  IADD3 R12, PT, PT, -R12, RZ, RZ ;  /* 0x000000ff0c0c7210 */ /* 0x000fe40007ffe1ff */
[----:B------:R-:W-:Y:S02]  /*0e20*/  SHF.L.U32 R11, R10, R11, RZ ;  /* 0x0000000b0a0b7219 */ /* 0x000fe400000006ff */
[----:B------:R-:W-:Y:S02]  /*0e30*/  FSETP.NEU.FTZ.AND P0, PT, R8, R9, PT ;  /* 0x000000090800720b */ /* 0x000fe40003f1d000 */
[----:B------:R-:W-:Y:S02]  /*0e40*/  SEL R9, R12, RZ, P2 ;  /* 0x000000ff0c097207 */ /* 0x000fe40001000000 */
[----:B------:R-:W-:Y:S02]  /*0e50*/  ISETP.NE.AND P1, PT, R11, RZ, P1 ;  /* 0x000000ff0b00720c */ /* 0x000fe40000f25270 */
[----:B------:R-:W-:-:S02]  /*0e60*/  SHF.R.U32.HI R9, RZ, R9, R10 ;  /* 0x00000009ff097219 */ /* 0x000fc4000001160a */
[----:B------:R-:W-:Y:S02]  /*0e70*/  PLOP3.LUT P0, PT, P0, P1, PT, 0xf8, 0x8f ;  /* 0x00000000008f781c */ /* 0x000fe40000703f70 */
[----:B------:R-:W-:Y:S02]  /*0e80*/  SHF.R.U32.HI R11, RZ, 0x1, R9 ;  /* 0x00000001ff0b7819 */ /* 0x000fe40000011609 */
[----:B------:R-:W-:-:S04]  /*0e90*/  SEL R8, RZ, 0x1, !P0 ;  /* 0x00000001ff087807 */ /* 0x000fc80004000000 */
[----:B------:R-:W-:-:S04]  /*0ea0*/  LOP3.LUT R8, R8, 0x1, R11, 0xf8, !PT ;  /* 0x0000000108087812 */ /* 0x000fc800078ef80b */
[----:B------:R-:W-:-:S05]  /*0eb0*/  LOP3.LUT R8, R8, R9, RZ, 0xc0, !PT ;  /* 0x0000000908087212 */ /* 0x000fca00078ec0ff */
[----:B------:R-:W-:-:S05]  /*0ec0*/  IMAD.IADD R11, R11, 0x1, R8 ;  /* 0x000000010b0b7824 */ /* 0x000fca00078e0208 */
[----:B------:R-:W-:Y:S01]  /*0ed0*/  LOP3.LUT R0, R11, R0, RZ, 0xfc, !PT ;  /* 0x000000000b007212 */ /* 0x000fe200078efcff */
[----:B------:R-:W-:Y:S06]  /*0ee0*/  BRA `(.L_x_23) ;  /* 0x0000000000107947 */ /* 0x000fec0003800000 */
.L_x_22:
[----:B------:R-:W-:-:S04]  /*0ef0*/  LOP3.LUT R0, R0, 0x80000000, RZ, 0xc0, !PT ;  /* 0x8000000000007812 */ /* 0x000fc800078ec0ff */
[----:B------:R-:W-:Y:S01]  /*0f00*/  LOP3.LUT R0, R0, 0x7f800000, RZ, 0xfc, !PT ;  /* 0x7f80000000007812 */ /* 0x000fe200078efcff */
[----:B------:R-:W-:Y:S06]  /*0f10*/  BRA `(.L_x_23) ;  /* 0x0000000000047947 */ /* 0x000fec0003800000 */
.L_x_21:
[----:B------:R-:W-:-:S07]  /*0f20*/  IMAD R0, R11, 0x800000, R0 ;  /* 0x008000000b007824 */ /* 0x000fce00078e0200 */
.L_x_23:
[----:B------:R-:W-:Y:S05]  /*0f30*/  BSYNC.RECONVERGENT B2 ;  /* 0x0000000000027941 */ /* 0x000fea0003800200 */
.L_x_20:
[----:B------:R-:W-:Y:S05]  /*0f40*/  BRA `(.L_x_24) ;  /* 0x0000000000207947 */ /* 0x000fea0003800000 */
.L_x_19:
[----:B------:R-:W-:-:S04]  /*0f50*/  LOP3.LUT R0, R11, 0x80000000, R10, 0x48, !PT ;  /* 0x800000000b007812 */ /* 0x000fc800078e480a */
[----:B------:R-:W-:Y:S01]  /*0f60*/  LOP3.LUT R0, R0, 0x7f800000, RZ, 0xfc, !PT ;  /* 0x7f80000000007812 */ /* 0x000fe200078efcff */
[----:B------:R-:W-:Y:S06]  /*0f70*/  BRA `(.L_x_24) ;  /* 0x0000000000147947 */ /* 0x000fec0003800000 */
.L_x_18:
[----:B------:R-:W-:Y:S01]  /*0f80*/  LOP3.LUT R0, R11, 0x80000000, R10, 0x48, !PT ;  /* 0x800000000b007812 */ /* 0x000fe200078e480a */
[----:B------:R-:W-:Y:S06]  /*0f90*/  BRA `(.L_x_24) ;  /* 0x00000000000c7947 */ /* 0x000fec0003800000 */
.L_x_17:
[----:B------:R-:W0:Y:S01]  /*0fa0*/  MUFU.RSQ R0, -QNAN ;  /* 0xffc0000000007908 */ /* 0x000e220000001400 */
[----:B------:R-:W-:Y:S05]  /*0fb0*/  BRA `(.L_x_24) ;  /* 0x0000000000047947 */ /* 0x000fea0003800000 */
.L_x_16:
[----:B------:R-:W-:-:S07]  /*0fc0*/  FADD.FTZ R0, R0, R3 ;  /* 0x0000000300007221 */ /* 0x000fce0000010000 */
.L_x_24:
[----:B------:R-:W-:Y:S05]  /*0fd0*/  BSYNC.RECONVERGENT B1 ;  /* 0x0000000000017941 */ /* 0x000fea0003800200 */
.L_x_14:
[----:B------:R-:W-:Y:S01]  /*0fe0*/  MOV R8, R6 ;  /* 0x0000000600087202 */ /* 0x000fe20000000f00 */
[----:B------:R-:W-:-:S04]  /*0ff0*/  IMAD.MOV.U32 R9, RZ, RZ, 0x0 ;  /* 0x00000000ff097424 */ /* 0x000fc800078e00ff */
[----:B0-----:R-:W-:Y:S05]  /*1000*/  RET.REL.NODEC R8 `(kernel) ;  /* 0xffffffec08fc7950 */ /* 0x001fea0003c3ffff */
.L_x_25:
[----:B------:R-:W-:-:S00]  /*1010*/  BRA `(.L_x_25) ;  /* 0xfffffffc00fc7947 */ /* 0x000fc0000383ffff */
[----:B------:R-:W-:-:S00]  /*1020*/  NOP ;  /* 0x0000000000007918 */ /* 0x000fc00000000000 */
        /* <DEDUP_REMOVED lines=13> */
.L_x_26:


//--------------------- .nv.shared.kernel         --------------------------
	.section	.nv.shared.kernel,"aw",@nobits
	.sectionflags	@""
	.align	4
.nv.shared.kernel:
	.zero		9344


//--------------------- .nv.shared.reserved.0     --------------------------
	.section	.nv.shared.reserved.0,"aw",@nobits
	.weak		__nv_reservedSMEM_offset_0_alias
	.size		__nv_reservedSMEM_offset_0_alias, 0, 64
	.other		__nv_reservedSMEM_offset_0_alias,@"STO_CUDA_RESERVED_SHARED STV_DEFAULT"
__nv_reservedSMEM_offset_0_alias:
	.zero		0
	.zero		64


//--------------------- .nv.constant0.kernel      --------------------------
	.section	.nv.constant0.kernel,"a",@progbits
	.sectionflags	@""
	.align	4
.nv.constant0.kernel:
	.zero		920


//--------------------- SYMBOLS --------------------------

	.type		.nv.reservedSmem.offset0,@object
	.size		.nv.reservedSmem.offset0,0x4
	.type		.nv.reservedSmem.cap,@object
	.size		.nv.reservedSmem.cap,0x4
